//
// Generated by NVIDIA NVVM Compiler
//
// Compiler Build ID: CL-36424714
// Cuda compilation tools, release 13.0, V13.0.88
// Based on NVVM 20.0.0
//

.version 9.0
.target sm_100
.address_size 64

	// .globl	_Z15warpTiledMatMulPiS_S_i
// _ZZ15warpTiledMatMulPiS_S_iE7sharedA has been demoted
// _ZZ15warpTiledMatMulPiS_S_iE7sharedB has been demoted

.visible .entry _Z15warpTiledMatMulPiS_S_i(
	.param .u64 .ptr .align 1 _Z15warpTiledMatMulPiS_S_i_param_0,
	.param .u64 .ptr .align 1 _Z15warpTiledMatMulPiS_S_i_param_1,
	.param .u64 .ptr .align 1 _Z15warpTiledMatMulPiS_S_i_param_2,
	.param .u32 _Z15warpTiledMatMulPiS_S_i_param_3
)
{
	.reg .pred 	%p<8>;
	.reg .b32 	%r<153>;
	.reg .b64 	%rd<13>;
	// demoted variable
	.shared .align 4 .b8 _ZZ15warpTiledMatMulPiS_S_iE7sharedA[4096];
	// demoted variable
	.shared .align 4 .b8 _ZZ15warpTiledMatMulPiS_S_iE7sharedB[4096];
	ld.param.u64 	%rd4, [_Z15warpTiledMatMulPiS_S_i_param_0];
	ld.param.u64 	%rd5, [_Z15warpTiledMatMulPiS_S_i_param_1];
	ld.param.u64 	%rd6, [_Z15warpTiledMatMulPiS_S_i_param_2];
	ld.param.u32 	%r31, [_Z15warpTiledMatMulPiS_S_i_param_3];
	mov.u32 	%r144, %tid.x;
	mov.u32 	%r146, %tid.y;
	mov.u32 	%r33, %ctaid.y;
	shl.b32 	%r34, %r33, 5;
	add.s32 	%r3, %r34, %r146;
	mov.u32 	%r35, %ctaid.x;
	shl.b32 	%r4, %r35, 5;
	add.s32 	%r5, %r4, %r144;
	setp.lt.s32 	%p1, %r31, 1;
	mov.b32 	%r152, 0;
	@%p1 bra 	$L__BB0_7;
	add.s32 	%r37, %r31, 31;
	shr.u32 	%r38, %r37, 5;
	shl.b32 	%r39, %r146, 7;
	mov.u32 	%r40, _ZZ15warpTiledMatMulPiS_S_iE7sharedA;
	add.s32 	%r6, %r40, %r39;
	shl.b32 	%r41, %r144, 2;
	add.s32 	%r7, %r6, %r41;
	mov.u32 	%r42, _ZZ15warpTiledMatMulPiS_S_iE7sharedB;
	add.s32 	%r9, %r42, %r41;
	add.s32 	%r8, %r9, %r39;
	neg.s32 	%r148, %r38;
	mad.lo.s32 	%r43, %r146, %r31, %r144;
	add.s32 	%r147, %r43, %r4;
	shl.b32 	%r12, %r31, 5;
	mad.lo.s32 	%r145, %r31, %r3, %r144;
	cvta.to.global.u64 	%rd1, %rd4;
	cvta.to.global.u64 	%rd2, %rd5;
	mov.b32 	%r152, 0;
$L__BB0_2:
	setp.ge.u32 	%p2, %r3, %r31;
	mul.wide.s32 	%rd7, %r145, 4;
	add.s64 	%rd3, %rd1, %rd7;
	setp.ge.s32 	%p3, %r144, %r31;
	mov.b32 	%r150, 0;
	or.pred  	%p4, %p2, %p3;
	@%p4 bra 	$L__BB0_4;
	ld.global.u32 	%r150, [%rd3];
$L__BB0_4:
	st.shared.u32 	[%r7], %r150;
	max.s32 	%r46, %r5, %r146;
	setp.ge.s32 	%p5, %r46, %r31;
	mov.b32 	%r151, 0;
	@%p5 bra 	$L__BB0_6;
	mul.wide.s32 	%rd8, %r147, 4;
	add.s64 	%rd9, %rd2, %rd8;
	ld.global.u32 	%r151, [%rd9];
$L__BB0_6:
	st.shared.u32 	[%r8], %r151;
	bar.sync 	0;
	ld.shared.u32 	%r47, [%r6];
	ld.shared.u32 	%r48, [%r9];
	mad.lo.s32 	%r49, %r48, %r47, %r152;
	ld.shared.u32 	%r50, [%r6+4];
	ld.shared.u32 	%r51, [%r9+128];
	mad.lo.s32 	%r52, %r51, %r50, %r49;
	ld.shared.u32 	%r53, [%r6+8];
	ld.shared.u32 	%r54, [%r9+256];
	mad.lo.s32 	%r55, %r54, %r53, %r52;
	ld.shared.u32 	%r56, [%r6+12];
	ld.shared.u32 	%r57, [%r9+384];
	mad.lo.s32 	%r58, %r57, %r56, %r55;
	ld.shared.u32 	%r59, [%r6+16];
	ld.shared.u32 	%r60, [%r9+512];
	mad.lo.s32 	%r61, %r60, %r59, %r58;
	ld.shared.u32 	%r62, [%r6+20];
	ld.shared.u32 	%r63, [%r9+640];
	mad.lo.s32 	%r64, %r63, %r62, %r61;
	ld.shared.u32 	%r65, [%r6+24];
	ld.shared.u32 	%r66, [%r9+768];
	mad.lo.s32 	%r67, %r66, %r65, %r64;
	ld.shared.u32 	%r68, [%r6+28];
	ld.shared.u32 	%r69, [%r9+896];
	mad.lo.s32 	%r70, %r69, %r68, %r67;
	ld.shared.u32 	%r71, [%r6+32];
	ld.shared.u32 	%r72, [%r9+1024];
	mad.lo.s32 	%r73, %r72, %r71, %r70;
	ld.shared.u32 	%r74, [%r6+36];
	ld.shared.u32 	%r75, [%r9+1152];
	mad.lo.s32 	%r76, %r75, %r74, %r73;
	ld.shared.u32 	%r77, [%r6+40];
	ld.shared.u32 	%r78, [%r9+1280];
	mad.lo.s32 	%r79, %r78, %r77, %r76;
	ld.shared.u32 	%r80, [%r6+44];
	ld.shared.u32 	%r81, [%r9+1408];
	mad.lo.s32 	%r82, %r81, %r80, %r79;
	ld.shared.u32 	%r83, [%r6+48];
	ld.shared.u32 	%r84, [%r9+1536];
	mad.lo.s32 	%r85, %r84, %r83, %r82;
	ld.shared.u32 	%r86, [%r6+52];
	ld.shared.u32 	%r87, [%r9+1664];
	mad.lo.s32 	%r88, %r87, %r86, %r85;
	ld.shared.u32 	%r89, [%r6+56];
	ld.shared.u32 	%r90, [%r9+1792];
	mad.lo.s32 	%r91, %r90, %r89, %r88;
	ld.shared.u32 	%r92, [%r6+60];
	ld.shared.u32 	%r93, [%r9+1920];
	mad.lo.s32 	%r94, %r93, %r92, %r91;
	ld.shared.u32 	%r95, [%r6+64];
	ld.shared.u32 	%r96, [%r9+2048];
	mad.lo.s32 	%r97, %r96, %r95, %r94;
	ld.shared.u32 	%r98, [%r6+68];
	ld.shared.u32 	%r99, [%r9+2176];
	mad.lo.s32 	%r100, %r99, %r98, %r97;
	ld.shared.u32 	%r101, [%r6+72];
	ld.shared.u32 	%r102, [%r9+2304];
	mad.lo.s32 	%r103, %r102, %r101, %r100;
	ld.shared.u32 	%r104, [%r6+76];
	ld.shared.u32 	%r105, [%r9+2432];
	mad.lo.s32 	%r106, %r105, %r104, %r103;
	ld.shared.u32 	%r107, [%r6+80];
	ld.shared.u32 	%r108, [%r9+2560];
	mad.lo.s32 	%r109, %r108, %r107, %r106;
	ld.shared.u32 	%r110, [%r6+84];
	ld.shared.u32 	%r111, [%r9+2688];
	mad.lo.s32 	%r112, %r111, %r110, %r109;
	ld.shared.u32 	%r113, [%r6+88];
	ld.shared.u32 	%r114, [%r9+2816];
	mad.lo.s32 	%r115, %r114, %r113, %r112;
	ld.shared.u32 	%r116, [%r6+92];
	ld.shared.u32 	%r117, [%r9+2944];
	mad.lo.s32 	%r118, %r117, %r116, %r115;
	ld.shared.u32 	%r119, [%r6+96];
	ld.shared.u32 	%r120, [%r9+3072];
	mad.lo.s32 	%r121, %r120, %r119, %r118;
	ld.shared.u32 	%r122, [%r6+100];
	ld.shared.u32 	%r123, [%r9+3200];
	mad.lo.s32 	%r124, %r123, %r122, %r121;
	ld.shared.u32 	%r125, [%r6+104];
	ld.shared.u32 	%r126, [%r9+3328];
	mad.lo.s32 	%r127, %r126, %r125, %r124;
	ld.shared.u32 	%r128, [%r6+108];
	ld.shared.u32 	%r129, [%r9+3456];
	mad.lo.s32 	%r130, %r129, %r128, %r127;
	ld.shared.u32 	%r131, [%r6+112];
	ld.shared.u32 	%r132, [%r9+3584];
	mad.lo.s32 	%r133, %r132, %r131, %r130;
	ld.shared.u32 	%r134, [%r6+116];
	ld.shared.u32 	%r135, [%r9+3712];
	mad.lo.s32 	%r136, %r135, %r134, %r133;
	ld.shared.u32 	%r137, [%r6+120];
	ld.shared.u32 	%r138, [%r9+3840];
	mad.lo.s32 	%r139, %r138, %r137, %r136;
	ld.shared.u32 	%r140, [%r6+124];
	ld.shared.u32 	%r141, [%r9+3968];
	mad.lo.s32 	%r152, %r141, %r140, %r139;
	bar.sync 	0;
	add.s32 	%r148, %r148, 1;
	setp.ne.s32 	%p6, %r148, 0;
	add.s32 	%r147, %r147, %r12;
	add.s32 	%r146, %r146, 32;
	add.s32 	%r145, %r145, 32;
	add.s32 	%r144, %r144, 32;
	@%p6 bra 	$L__BB0_2;
$L__BB0_7:
	max.s32 	%r142, %r3, %r5;
	setp.ge.s32 	%p7, %r142, %r31;
	@%p7 bra 	$L__BB0_9;
	mad.lo.s32 	%r143, %r31, %r3, %r5;
	cvta.to.global.u64 	%rd10, %rd6;
	mul.wide.s32 	%rd11, %r143, 4;
	add.s64 	%rd12, %rd10, %rd11;
	st.global.u32 	[%rd12], %r152;
$L__BB0_9:
	ret;

}


// ===== COMPILED SASS (sm_100) =====

	.target	sm_100

	.elftype	@"ET_EXEC"


//--------------------- .note.nv.tkinfo           --------------------------
	.section	.note.nv.tkinfo,"",@"SHT_NOTE"
	.sectionflags	@"SHF_NOTE_NV_TKINFO"
	.tkinfo
        /*0018*/ 	.word	0x00000002
        /*0030*/ 	.string	""
        /*0030*/ 	.string	"ptxas"
        /*0030*/ 	.string	"Cuda compilation tools, release 13.0, V13.0.88"
        /*0030*/ 	.string	"Build cuda_13.0.r13.0/compiler.36424714_0"
        /*0030*/ 	.string	"-arch sm_100 -m 64 "



//--------------------- .note.nv.cuinfo           --------------------------
	.section	.note.nv.cuinfo,"",@"SHT_NOTE"
	.sectionflags	@"SHF_NOTE_NV_CUINFO"
        /*0018*/ 	.short	0x0002
        /*001a*/ 	.short	0x0064
        /*001c*/ 	.short	0x0082
	.zero		2


//--------------------- .nv.info                  --------------------------
	.section	.nv.info,"",@"SHT_CUDA_INFO"
	.align	4


	//----- nvinfo : EIATTR_REGCOUNT
	.align		4
        /*0000*/ 	.byte	0x04, 0x2f
        /*0002*/ 	.short	(.L_1 - .L_0)
	.align		4
.L_0:
        /*0004*/ 	.word	index@(_Z15warpTiledMatMulPiS_S_i)
        /*0008*/ 	.word	0x00000020


	//----- nvinfo : EIATTR_FRAME_SIZE
	.align		4
.L_1:
        /*000c*/ 	.byte	0x04, 0x11
        /*000e*/ 	.short	(.L_3 - .L_2)
	.align		4
.L_2:
        /*0010*/ 	.word	index@(_Z15warpTiledMatMulPiS_S_i)
        /*0014*/ 	.word	0x00000000


	//----- nvinfo : EIATTR_MIN_STACK_SIZE
	.align		4
.L_3:
        /*0018*/ 	.byte	0x04, 0x12
        /*001a*/ 	.short	(.L_5 - .L_4)
	.align		4
.L_4:
        /*001c*/ 	.word	index@(_Z15warpTiledMatMulPiS_S_i)
        /*0020*/ 	.word	0x00000000
.L_5:


//--------------------- .nv.compat                --------------------------
	.section	.nv.compat,"",@"SHT_CUDA_COMPAT_INFO"
	.align	4
        /*0000*/ 	.byte	0x02, 0x09, 0x00, 0x00, 0x02, 0x02, 0x01, 0x00, 0x02, 0x05, 0x05, 0x00, 0x03, 0x07, 0x01, 0x01
        /*0010*/ 	.byte	0x02, 0x03, 0x00, 0x00, 0x02, 0x06, 0x01, 0x00, 0x04, 0x0b, 0x08, 0x00, 0x09, 0x00, 0x00, 0x00
        /*0020*/ 	.byte	0x00, 0x00, 0x00, 0x00


//--------------------- .nv.info._Z15warpTiledMatMulPiS_S_i --------------------------
	.section	.nv.info._Z15warpTiledMatMulPiS_S_i,"",@"SHT_CUDA_INFO"
	.sectionflags	@""
	.align	4


	//----- nvinfo : EIATTR_CUDA_API_VERSION
	.align		4
        /*0000*/ 	.byte	0x04, 0x37
        /*0002*/ 	.short	(.L_7 - .L_6)
.L_6:
        /*0004*/ 	.word	0x00000082


	//----- nvinfo : EIATTR_KPARAM_INFO
	.align		4
.L_7:
        /*0008*/ 	.byte	0x04, 0x17
        /*000a*/ 	.short	(.L_9 - .L_8)
.L_8:
        /*000c*/ 	.word	0x00000000
        /*0010*/ 	.short	0x0003
        /*0012*/ 	.short	0x0018
        /*0014*/ 	.byte	0x00, 0xf0, 0x11, 0x00


	//----- nvinfo : EIATTR_KPARAM_INFO
	.align		4
.L_9:
        /*0018*/ 	.byte	0x04, 0x17
        /*001a*/ 	.short	(.L_11 - .L_10)
.L_10:
        /*001c*/ 	.word	0x00000000
        /*0020*/ 	.short	0x0002
        /*0022*/ 	.short	0x0010
        /*0024*/ 	.byte	0x00, 0xf5, 0x21, 0x00


	//----- nvinfo : EIATTR_KPARAM_INFO
	.align		4
.L_11:
        /*0028*/ 	.byte	0x04, 0x17
        /*002a*/ 	.short	(.L_13 - .L_12)
.L_12:
        /*002c*/ 	.word	0x00000000
        /*0030*/ 	.short	0x0001
        /*0032*/ 	.short	0x0008
        /*0034*/ 	.byte	0x00, 0xf5, 0x21, 0x00


	//----- nvinfo : EIATTR_KPARAM_INFO
	.align		4
.L_13:
        /*0038*/ 	.byte	0x04, 0x17
        /*003a*/ 	.short	(.L_15 - .L_14)
.L_14:
        /*003c*/ 	.word	0x00000000
        /*0040*/ 	.short	0x0000
        /*0042*/ 	.short	0x0000
        /*0044*/ 	.byte	0x00, 0xf5, 0x21, 0x00


	//----- nvinfo : EIATTR_SPARSE_MMA_MASK
	.align		4
.L_15:
        /*0048*/ 	.byte	0x03, 0x50
        /*004a*/ 	.short	0x0000


	//----- nvinfo : EIATTR_MAXREG_COUNT
	.align		4
        /*004c*/ 	.byte	0x03, 0x1b
        /*004e*/ 	.short	0x00ff


	//----- nvinfo : EIATTR_NUM_BARRIERS
	.align		4
        /*0050*/ 	.byte	0x02, 0x4c
        /*0052*/ 	.byte	0x01
	.zero		1


	//----- nvinfo : EIATTR_MERCURY_ISA_VERSION
	.align		4
        /*0054*/ 	.byte	0x03, 0x5f
        /*0056*/ 	.short	0x0101


	//----- nvinfo : EIATTR_VRC_CTA_INIT_COUNT
	.align		4
        /*0058*/ 	.byte	0x02, 0x4a
	.zero		1
	.zero		1


	//----- nvinfo : EIATTR_EXIT_INSTR_OFFSETS
	.align		4
        /*005c*/ 	.byte	0x04, 0x1c
        /*005e*/ 	.short	(.L_17 - .L_16)


	//   ....[0]....
.L_16:
        /*0060*/ 	.word	0x00000800


	//   ....[1]....
        /*0064*/ 	.word	0x00000850


	//----- nvinfo : EIATTR_CBANK_PARAM_SIZE
	.align		4
.L_17:
        /*0068*/ 	.byte	0x03, 0x19
        /*006a*/ 	.short	0x001c


	//----- nvinfo : EIATTR_PARAM_CBANK
	.align		4
        /*006c*/ 	.byte	0x04, 0x0a
        /*006e*/ 	.short	(.L_19 - .L_18)
	.align		4
.L_18:
        /*0070*/ 	.word	index@(.nv.constant0._Z15warpTiledMatMulPiS_S_i)
        /*0074*/ 	.short	0x0380
        /*0076*/ 	.short	0x001c


	//----- nvinfo : EIATTR_SW_WAR
	.align		4
.L_19:
        /*0078*/ 	.byte	0x04, 0x36
        /*007a*/ 	.short	(.L_21 - .L_20)
.L_20:
        /*007c*/ 	.word	0x00000008
.L_21:


//--------------------- .nv.callgraph             --------------------------
	.section	.nv.callgraph,"",@"SHT_CUDA_CALLGRAPH"
	.align	4
	.sectionentsize	8
	.align		4
        /*0000*/ 	.word	0x00000000
	.align		4
        /*0004*/ 	.word	0xffffffff
	.align		4
        /*0008*/ 	.word	0x00000000
	.align		4
        /*000c*/ 	.word	0xfffffffe
	.align		4
        /*0010*/ 	.word	0x00000000
	.align		4
        /*0014*/ 	.word	0xfffffffd
	.align		4
        /*0018*/ 	.word	0x00000000
	.align		4
        /*001c*/ 	.word	0xfffffffc


//--------------------- .text._Z15warpTiledMatMulPiS_S_i --------------------------
	.section	.text._Z15warpTiledMatMulPiS_S_i,"ax",@progbits
	.align	128
        .global         _Z15warpTiledMatMulPiS_S_i
        .type           _Z15warpTiledMatMulPiS_S_i,@function
        .size           _Z15warpTiledMatMulPiS_S_i,(.L_x_3 - _Z15warpTiledMatMulPiS_S_i)
        .other          _Z15warpTiledMatMulPiS_S_i,@"STO_CUDA_ENTRY STV_DEFAULT"
_Z15warpTiledMatMulPiS_S_i:
.text._Z15warpTiledMatMulPiS_S_i:
[----:B------:R-:W-:Y:S01]  /*0000*/  LDC R1, c[0x0][0x37c] ;  /* 0x0000df00ff017b82 */ /* 0x000fe20000000800 */
[----:B------:R-:W0:Y:S01]  /*0010*/  LDCU UR4, c[0x0][0x398] ;  /* 0x00007300ff0477ac */ /* 0x000e220008000800 */
[----:B------:R-:W1:Y:S01]  /*0020*/  S2R R18, SR_TID.Y ;  /* 0x0000000000127919 */ /* 0x000e620000002200 */
[----:B------:R-:W-:Y:S01]  /*0030*/  HFMA2 R25, -RZ, RZ, 0, 0 ;  /* 0x00000000ff197431 */ /* 0x000fe200000001ff */
[----:B------:R-:W2:Y:S01]  /*0040*/  LDCU.64 UR8, c[0x0][0x358] ;  /* 0x00006b00ff0877ac */ /* 0x000ea20008000a00 */
[----:B------:R-:W1:Y:S01]  /*0050*/  S2R R3, SR_CTAID.Y ;  /* 0x0000000000037919 */ /* 0x000e620000002600 */
[----:B------:R-:W3:Y:S01]  /*0060*/  S2R R19, SR_TID.X ;  /* 0x0000000000137919 */ /* 0x000ee20000002100 */
[----:B------:R-:W3:Y:S01]  /*0070*/  S2R R4, SR_CTAID.X ;  /* 0x0000000000047919 */ /* 0x000ee20000002500 */
[----:B0-----:R-:W-:-:S04]  /*0080*/  MOV R6, UR4 ;  /* 0x0000000400067c02 */ /* 0x001fc80008000f00 */
[----:B------:R-:W-:Y:S02]  /*0090*/  ISETP.GE.AND P0, PT, R6, 0x1, PT ;  /* 0x000000010600780c */ /* 0x000fe40003f06270 */
[----:B-1----:R-:W-:Y:S02]  /*00a0*/  LEA R20, R3, R18, 0x5 ;  /* 0x0000001203147211 */ /* 0x002fe400078e28ff */
[----:B---3--:R-:W-:-:S09]  /*00b0*/  LEA R21, R4, R19, 0x5 ;  /* 0x0000001304157211 */ /* 0x008fd200078e28ff */
[----:B--2---:R-:W-:Y:S05]  /*00c0*/  @!P0 BRA `(.L_x_0) ;  /* 0x0000000400c48947 */ /* 0x004fea0003800000 */
[----:B------:R-:W0:Y:S01]  /*00d0*/  S2UR UR6, SR_CgaCtaId ;  /* 0x00000000000679c3 */ /* 0x000e220000008800 */
[----:B------:R-:W-:Y:S01]  /*00e0*/  UMOV UR4, 0x400 ;  /* 0x0000040000047882 */ /* 0x000fe20000000000 */
[----:B------:R-:W-:Y:S01]  /*00f0*/  IADD3 R2, PT, PT, R6, 0x1f, RZ ;  /* 0x0000001f06027810 */ /* 0x000fe20007ffe0ff */
[----:B------:R-:W-:Y:S01]  /*0100*/  UIADD3 UR5, UPT, UPT, UR4, 0x1000, URZ ;  /* 0x0000100004057890 */ /* 0x000fe2000fffe0ff */
[-CC-:B------:R-:W-:Y:S01]  /*0110*/  IMAD R17, R18, R6.reuse, R19.reuse ;  /* 0x0000000612117224 */ /* 0x180fe200078e0213 */
[----:B------:R-:W-:Y:S01]  /*0120*/  MOV R25, RZ ;  /* 0x000000ff00197202 */ /* 0x000fe20000000f00 */
[----:B------:R-:W-:Y:S01]  /*0130*/  IMAD R7, R20, R6, R19 ;  /* 0x0000000614077224 */ /* 0x000fe200078e0213 */
[----:B------:R-:W-:Y:S01]  /*0140*/  SHF.R.U32.HI R2, RZ, 0x5, R2 ;  /* 0x00000005ff027819 */ /* 0x000fe20000011602 */
[----:B------:R-:W1:Y:S01]  /*0150*/  LDC R0, c[0x0][0x398] ;  /* 0x0000e600ff007b82 */ /* 0x000e620000000800 */
[----:B------:R-:W-:Y:S02]  /*0160*/  LEA R17, R4, R17, 0x5 ;  /* 0x0000001104117211 */ /* 0x000fe400078e28ff */
[----:B------:R-:W-:-:S05]  /*0170*/  IADD3 R16, PT, PT, -R2, RZ, RZ ;  /* 0x000000ff02107210 */ /* 0x000fca0007ffe1ff */
[----:B------:R-:W2:Y:S01]  /*0180*/  LDC.64 R22, c[0x0][0x380] ;  /* 0x0000e000ff167b82 */ /* 0x000ea20000000a00 */
[----:B0-----:R-:W-:Y:S02]  /*0190*/  ULEA UR4, UR6, UR4, 0x18 ;  /* 0x0000000406047291 */ /* 0x001fe4000f8ec0ff */
[----:B------:R-:W-:-:S04]  /*01a0*/  ULEA UR5, UR6, UR5, 0x18 ;  /* 0x0000000506057291 */ /* 0x000fc8000f8ec0ff */
[C---:B------:R-:W-:Y:S02]  /*01b0*/  LEA R5, R18.reuse, UR4, 0x7 ;  /* 0x0000000412057c11 */ /* 0x040fe4000f8e38ff */
[C---:B------:R-:W-:Y:S02]  /*01c0*/  LEA R3, R19.reuse, UR5, 0x2 ;  /* 0x0000000513037c11 */ /* 0x040fe4000f8e10ff */
[----:B------:R-:W-:Y:S02]  /*01d0*/  LEA R4, R19, R5, 0x2 ;  /* 0x0000000513047211 */ /* 0x000fe400078e10ff */
[----:B------:R-:W-:-:S07]  /*01e0*/  LEA R2, R18, R3, 0x7 ;  /* 0x0000000312027211 */ /* 0x000fce00078e38ff */
.L_x_1:
[----:B-1----:R-:W-:Y:S01]  /*01f0*/  MOV R6, R0 ;  /* 0x0000000000067202 */ /* 0x002fe20000000f00 */
[----:B------:R-:W-:Y:S01]  /*0200*/  HFMA2 R29, -RZ, RZ, 0, 0 ;  /* 0x00000000ff1d7431 */ /* 0x000fe200000001ff */
[----:B------:R-:W-:Y:S02]  /*0210*/  VIMNMX R9, PT, PT, R21, R18, !PT ;  /* 0x0000001215097248 */ /* 0x000fe40007fe0100 */
[-C--:B------:R-:W-:Y:S02]  /*0220*/  ISETP.GE.AND P0, PT, R19, R6.reuse, PT ;  /* 0x000000061300720c */ /* 0x080fe40003f06270 */
[-C--:B------:R-:W-:Y:S01]  /*0230*/  ISETP.GE.AND P1, PT, R9, R6.reuse, PT ;  /* 0x000000060900720c */ /* 0x080fe20003f26270 */
[----:B--2---:R-:W-:Y:S01]  /*0240*/  IMAD.WIDE R8, R7, 0x4, R22 ;  /* 0x0000000407087825 */ /* 0x004fe200078e0216 */
[----:B------:R-:W-:Y:S02]  /*0250*/  ISETP.GE.U32.OR P0, PT, R20, R6, P0 ;  /* 0x000000061400720c */ /* 0x000fe40000706470 */
[----:B------:R-:W-:-:S09]  /*0260*/  MOV R24, RZ ;  /* 0x000000ff00187202 */ /* 0x000fd20000000f00 */
[----:B------:R-:W0:Y:S02]  /*0270*/  @!P1 LDC.64 R10, c[0x0][0x388] ;  /* 0x0000e200ff0a9b82 */ /* 0x000e240000000a00 */
[----:B------:R-:W2:Y:S01]  /*0280*/  @!P0 LDG.E R29, desc[UR8][R8.64] ;  /* 0x00000008081d8981 */ /* 0x000ea2000c1e1900 */
[----:B0-----:R-:W-:-:S05]  /*0290*/  @!P1 IMAD.WIDE R10, R17, 0x4, R10 ;  /* 0x00000004110a9825 */ /* 0x001fca00078e020a */
[----:B------:R-:W3:Y:S04]  /*02a0*/  @!P1 LDG.E R24, desc[UR8][R10.64] ;  /* 0x000000080a189981 */ /* 0x000ee8000c1e1900 */
[----:B--2---:R-:W-:Y:S04]  /*02b0*/  STS [R4], R29 ;  /* 0x0000001d04007388 */ /* 0x004fe80000000800 */
[----:B---3--:R-:W-:Y:S01]  /*02c0*/  STS [R2], R24 ;  /* 0x0000001802007388 */ /* 0x008fe20000000800 */
[----:B------:R-:W-:Y:S06]  /*02d0*/  BAR.SYNC.DEFER_BLOCKING 0x0 ;  /* 0x0000000000007b1d */ /* 0x000fec0000010000 */
[----:B------:R-:W-:Y:S04]  /*02e0*/  LDS R26, [R3] ;  /* 0x00000000031a7984 */ /* 0x000fe80000000800 */
[----:B------:R-:W0:Y:S04]  /*02f0*/  LDS.128 R12, [R5] ;  /* 0x00000000050c7984 */ /* 0x000e280000000c00 */
[----:B------:R-:W1:Y:S04]  /*0300*/  LDS R28, [R3+0x80] ;  /* 0x00008000031c7984 */ /* 0x000e680000000800 */
[----:B------:R-:W2:Y:S04]  /*0310*/  LDS R27, [R3+0x100] ;  /* 0x00010000031b7984 */ /* 0x000ea80000000800 */
[----:B------:R-:W-:Y:S04]  /*0320*/  LDS.128 R8, [R5+0x10] ;  /* 0x0000100005087984 */ /* 0x000fe80000000c00 */
[----:B------:R-:W-:Y:S01]  /*0330*/  LDS R24, [R3+0x280] ;  /* 0x0002800003187984 */ /* 0x000fe20000000800 */
[----:B0-----:R-:W-:-:S03]  /*0340*/  IMAD R26, R12, R26, R25 ;  /* 0x0000001a0c1a7224 */ /* 0x001fc600078e0219 */
[----:B------:R-:W0:Y:S01]  /*0350*/  LDS R12, [R3+0x180] ;  /* 0x00018000030c7984 */ /* 0x000e220000000800 */
[----:B-1----:R-:W-:-:S03]  /*0360*/  IMAD R13, R28, R13, R26 ;  /* 0x0000000d1c0d7224 */ /* 0x002fc600078e021a */
[----:B------:R-:W1:Y:S01]  /*0370*/  LDS R26, [R3+0x200] ;  /* 0x00020000031a7984 */ /* 0x000e620000000800 */
[----:B--2---:R-:W-:-:S03]  /*0380*/  IMAD R13, R27, R14, R13 ;  /* 0x0000000e1b0d7224 */ /* 0x004fc600078e020d */
[----:B------:R-:W2:Y:S01]  /*0390*/  LDS R25, [R3+0x300] ;  /* 0x0003000003197984 */ /* 0x000ea20000000800 */
[----:B0-----:R-:W-:-:S04]  /*03a0*/  IMAD R13, R12, R15, R13 ;  /* 0x0000000f0c0d7224 */ /* 0x001fc800078e020d */
[----:B-1----:R-:W-:Y:S02]  /*03b0*/  IMAD R13, R8, R26, R13 ;  /* 0x0000001a080d7224 */ /* 0x002fe400078e020d */
[----:B------:R-:W0:Y:S02]  /*03c0*/  LDS R8, [R3+0x380] ;  /* 0x0003800003087984 */ /* 0x000e240000000800 */
[----:B------:R-:W-:Y:S02]  /*03d0*/  IMAD R9, R24, R9, R13 ;  /* 0x0000000918097224 */ /* 0x000fe400078e020d */
[----:B------:R-:W-:Y:S04]  /*03e0*/  LDS R26, [R3+0x400] ;  /* 0x00040000031a7984 */ /* 0x000fe80000000800 */
[----:B------:R-:W1:Y:S04]  /*03f0*/  LDS.128 R12, [R5+0x20] ;  /* 0x00002000050c7984 */ /* 0x000e680000000c00 */
[----:B------:R-:W3:Y:S01]  /*0400*/  LDS R24, [R3+0x480] ;  /* 0x0004800003187984 */ /* 0x000ee20000000800 */
[----:B--2---:R-:W-:-:S03]  /*0410*/  IMAD R9, R25, R10, R9 ;  /* 0x0000000a19097224 */ /* 0x004fc600078e0209 */
[----:B------:R-:W2:Y:S01]  /*0420*/  LDS R25, [R3+0x500] ;  /* 0x0005000003197984 */ /* 0x000ea20000000800 */
[----:B0-----:R-:W-:-:S04]  /*0430*/  IMAD R9, R8, R11, R9 ;  /* 0x0000000b08097224 */ /* 0x001fc800078e0209 */
[----:B-1----:R-:W-:Y:S02]  /*0440*/  IMAD R9, R12, R26, R9 ;  /* 0x0000001a0c097224 */ /* 0x002fe400078e0209 */
[----:B------:R-:W0:Y:S02]  /*0450*/  LDS R12, [R3+0x580] ;  /* 0x00058000030c7984 */ /* 0x000e240000000800 */
[----:B---3--:R-:W-:Y:S02]  /*0460*/  IMAD R13, R24, R13, R9 ;  /* 0x0000000d180d7224 */ /* 0x008fe400078e0209 */
        /* <DEDUP_REMOVED lines=28> */
[----:B------:R-:W1:Y:S01]  /*0630*/  LDS.128 R12, [R5+0x60] ;  /* 0x00006000050c7984 */ /* 0x000e620000000c00 */
[----:B--2---:R-:W-:-:S03]  /*0640*/  IMAD R9, R25, R10, R9 ;  /* 0x0000000a19097224 */ /* 0x004fc600078e0209 */
[----:B------:R-:W2:Y:S04]  /*0650*/  LDS R24, [R3+0xc80] ;  /* 0x000c800003187984 */ /* 0x000ea80000000800 */
[----:B------:R-:W3:Y:S01]  /*0660*/  LDS R25, [R3+0xd00] ;  /* 0x000d000003197984 */ /* 0x000ee20000000800 */
[----:B0-----:R-:W-:-:S04]  /*0670*/  IMAD R9, R8, R11, R9 ;  /* 0x0000000b08097224 */ /* 0x001fc800078e0209 */
[----:B-1----:R-:W-:Y:S02]  /*0680*/  IMAD R9, R12, R26, R9 ;  /* 0x0000001a0c097224 */ /* 0x002fe400078e0209 */
[----:B------:R-:W0:Y:S02]  /*0690*/  LDS R12, [R3+0xd80] ;  /* 0x000d8000030c7984 */ /* 0x000e240000000800 */
[----:B--2---:R-:W-:Y:S02]  /*06a0*/  IMAD R24, R24, R13, R9 ;  /* 0x0000000d18187224 */ /* 0x004fe400078e0209 */
[----:B------:R-:W-:Y:S04]  /*06b0*/  LDS R13, [R3+0xe00] ;  /* 0x000e0000030d7984 */ /* 0x000fe80000000800 */
[----:B------:R-:W1:Y:S01]  /*06c0*/  LDS.128 R8, [R5+0x70] ;  /* 0x0000700005087984 */ /* 0x000e620000000c00 */
[----:B---3--:R-:W-:-:S03]  /*06d0*/  IMAD R24, R25, R14, R24 ;  /* 0x0000000e19187224 */ /* 0x008fc600078e0218 */
[----:B------:R-:W2:Y:S04]  /*06e0*/  LDS R25, [R3+0xe80] ;  /* 0x000e800003197984 */ /* 0x000ea80000000800 */
[----:B------:R-:W3:Y:S04]  /*06f0*/  LDS R26, [R3+0xf00] ;  /* 0x000f0000031a7984 */ /* 0x000ee80000000800 */
[----:B------:R-:W4:Y:S01]  /*0700*/  LDS R14, [R3+0xf80] ;  /* 0x000f8000030e7984 */ /* 0x000f220000000800 */
[----:B------:R-:W-:Y:S01]  /*0710*/  IADD3 R16, PT, PT, R16, 0x1, RZ ;  /* 0x0000000110107810 */ /* 0x000fe20007ffe0ff */
[----:B------:R-:W-:Y:S03]  /*0720*/  BAR.SYNC.DEFER_BLOCKING 0x0 ;  /* 0x0000000000007b1d */ /* 0x000fe60000010000 */
[----:B------:R-:W-:Y:S01]  /*0730*/  ISETP.NE.AND P0, PT, R16, RZ, PT ;  /* 0x000000ff1000720c */ /* 0x000fe20003f05270 */
[----:B0-----:R-:W-:-:S04]  /*0740*/  IMAD R12, R12, R15, R24 ;  /* 0x0000000f0c0c7224 */ /* 0x001fc800078e0218 */
[----:B-1----:R-:W-:-:S04]  /*0750*/  IMAD R8, R8, R13, R12 ;  /* 0x0000000d08087224 */ /* 0x002fc800078e020c */
[----:B--2---:R-:W-:-:S04]  /*0760*/  IMAD R9, R25, R9, R8 ;  /* 0x0000000919097224 */ /* 0x004fc800078e0208 */
[----:B---3--:R-:W-:Y:S01]  /*0770*/  IMAD R9, R26, R10, R9 ;  /* 0x0000000a1a097224 */ /* 0x008fe200078e0209 */
[----:B------:R-:W-:Y:S02]  /*0780*/  IADD3 R18, PT, PT, R18, 0x20, RZ ;  /* 0x0000002012127810 */ /* 0x000fe40007ffe0ff */
[----:B------:R-:W-:Y:S01]  /*0790*/  IADD3 R7, PT, PT, R7, 0x20, RZ ;  /* 0x0000002007077810 */ /* 0x000fe20007ffe0ff */
[----:B----4-:R-:W-:Y:S01]  /*07a0*/  IMAD R25, R14, R11, R9 ;  /* 0x0000000b0e197224 */ /* 0x010fe200078e0209 */
[----:B------:R-:W-:Y:S02]  /*07b0*/  IADD3 R19, PT, PT, R19, 0x20, RZ ;  /* 0x0000002013137810 */ /* 0x000fe40007ffe0ff */
[----:B------:R-:W-:Y:S01]  /*07c0*/  LEA R17, R6, R17, 0x5 ;  /* 0x0000001106117211 */ /* 0x000fe200078e28ff */
[----:B------:R-:W-:Y:S06]  /*07d0*/  @P0 BRA `(.L_x_1) ;  /* 0xfffffff800840947 */ /* 0x000fec000383ffff */
.L_x_0:
[----:B------:R-:W-:-:S04]  /*07e0*/  VIMNMX R3, PT, PT, R20, R21, !PT ;  /* 0x0000001514037248 */ /* 0x000fc80007fe0100 */
[----:B------:R-:W-:-:S13]  /*07f0*/  ISETP.GE.AND P0, PT, R3, R6, PT ;  /* 0x000000060300720c */ /* 0x000fda0003f06270 */
[----:B------:R-:W-:Y:S05]  /*0800*/  @P0 EXIT ;  /* 0x000000000000094d */ /* 0x000fea0003800000 */
[----:B------:R-:W0:Y:S01]  /*0810*/  LDC.64 R2, c[0x0][0x390] ;  /* 0x0000e400ff027b82 */ /* 0x000e220000000a00 */
[----:B------:R-:W-:-:S04]  /*0820*/  IMAD R21, R20, R6, R21 ;  /* 0x0000000614157224 */ /* 0x000fc800078e0215 */
[----:B0-----:R-:W-:-:S05]  /*0830*/  IMAD.WIDE R2, R21, 0x4, R2 ;  /* 0x0000000415027825 */ /* 0x001fca00078e0202 */
[----:B------:R-:W-:Y:S01]  /*0840*/  STG.E desc[UR8][R2.64], R25 ;  /* 0x0000001902007986 */ /* 0x000fe2000c101908 */
[----:B------:R-:W-:Y:S05]  /*0850*/  EXIT ;  /* 0x000000000000794d */ /* 0x000fea0003800000 */
.L_x_2:
[----:B------:R-:W-:-:S00]  /*0860*/  BRA `(.L_x_2) ;  /* 0xfffffffc00fc7947 */ /* 0x000fc0000383ffff */
[----:B------:R-:W-:-:S00]  /*0870*/  NOP ;  /* 0x0000000000007918 */ /* 0x000fc00000000000 */
        /* <DEDUP_REMOVED lines=8> */
.L_x_3:


//--------------------- .nv.shared._Z15warpTiledMatMulPiS_S_i --------------------------
	.section	.nv.shared._Z15warpTiledMatMulPiS_S_i,"aw",@nobits
	.sectionflags	@""
	.align	4
.nv.shared._Z15warpTiledMatMulPiS_S_i:
	.zero		9216


//--------------------- .nv.shared.reserved.0     --------------------------
	.section	.nv.shared.reserved.0,"aw",@nobits
	.weak		__nv_reservedSMEM_offset_0_alias
	.size		__nv_reservedSMEM_offset_0_alias, 0, 64
	.other		__nv_reservedSMEM_offset_0_alias,@"STO_CUDA_RESERVED_SHARED STV_DEFAULT"
__nv_reservedSMEM_offset_0_alias:
	.zero		0
	.zero		64


//--------------------- .nv.constant0._Z15warpTiledMatMulPiS_S_i --------------------------
	.section	.nv.constant0._Z15warpTiledMatMulPiS_S_i,"a",@progbits
	.sectionflags	@""
	.align	4
.nv.constant0._Z15warpTiledMatMulPiS_S_i:
	.zero		924


//--------------------- SYMBOLS --------------------------

	.type		.nv.reservedSmem.offset0,@object
	.size		.nv.reservedSmem.offset0,0x4
	.type		.nv.reservedSmem.cap,@object
	.size		.nv.reservedSmem.cap,0x4
